	.headerflags	@"EF_CUDA_TEXMODE_UNIFIED EF_CUDA_64BIT_ADDRESS EF_CUDA_ACCELERATORS EF_CUDA_SM90 EF_CUDA_VIRTUAL_SM(EF_CUDA_SM90)"
	.elftype	@"ET_EXEC"


//--------------------- .nv.info                  --------------------------
	.section	.nv.info,"",@"SHT_CUDA_INFO"
	.align	4


	//----- nvinfo : EIATTR_REGCOUNT
	.align		4
        /*0000*/ 	.byte	0x04, 0x2f
        /*0002*/ 	.short	(.L_1 - .L_0)
	.align		4
.L_0:
        /*0004*/ 	.word	index@(triton_poi_fused_add_cat_3)
        /*0008*/ 	.word	0x00000016


	//----- nvinfo : EIATTR_MIN_STACK_SIZE
	.align		4
.L_1:
        /*000c*/ 	.byte	0x04, 0x12
        /*000e*/ 	.short	(.L_3 - .L_2)
	.align		4
.L_2:
        /*0010*/ 	.word	index@(triton_poi_fused_add_cat_3)
        /*0014*/ 	.word	0x00000000


	//----- nvinfo : EIATTR_FRAME_SIZE
	.align		4
.L_3:
        /*0018*/ 	.byte	0x04, 0x11
        /*001a*/ 	.short	(.L_5 - .L_4)
	.align		4
.L_4:
        /*001c*/ 	.word	index@(triton_poi_fused_add_cat_3)
        /*0020*/ 	.word	0x00000000


	//----- nvinfo : EIATTR_MIN_STACK_SIZE
	.align		4
.L_5:
        /*0024*/ 	.byte	0x04, 0x12
        /*0026*/ 	.short	(.L_7 - .L_6)
	.align		4
.L_6:
        /*0028*/ 	.word	index@(triton_poi_fused_add_cat_3)
        /*002c*/ 	.word	0x00000000
.L_7:


//--------------------- .nv.info.triton_poi_fused_add_cat_3 --------------------------
	.section	.nv.info.triton_poi_fused_add_cat_3,"",@"SHT_CUDA_INFO"
	.sectionflags	@""
	.align	4


	//----- nvinfo : EIATTR_CUDA_API_VERSION
	.align		4
        /*0000*/ 	.byte	0x04, 0x37
        /*0002*/ 	.short	(.L_9 - .L_8)
.L_8:
        /*0004*/ 	.word	0x0000007c


	//----- nvinfo : EIATTR_KPARAM_INFO
	.align		4
.L_9:
        /*0008*/ 	.byte	0x04, 0x17
        /*000a*/ 	.short	(.L_11 - .L_10)
.L_10:
        /*000c*/ 	.word	0x00000000
        /*0010*/ 	.short	0x0006
        /*0012*/ 	.short	0x0030
        /*0014*/ 	.byte	0x00, 0xf0, 0x11, 0x00


	//----- nvinfo : EIATTR_KPARAM_INFO
	.align		4
.L_11:
        /*0018*/ 	.byte	0x04, 0x17
        /*001a*/ 	.short	(.L_13 - .L_12)
.L_12:
        /*001c*/ 	.word	0x00000000
        /*0020*/ 	.short	0x0005
        /*0022*/ 	.short	0x0028
        /*0024*/ 	.byte	0x00, 0xf4, 0x21, 0x00


	//----- nvinfo : EIATTR_KPARAM_INFO
	.align		4
.L_13:
        /*0028*/ 	.byte	0x04, 0x17
        /*002a*/ 	.short	(.L_15 - .L_14)
.L_14:
        /*002c*/ 	.word	0x00000000
        /*0030*/ 	.short	0x0004
        /*0032*/ 	.short	0x0020
        /*0034*/ 	.byte	0x00, 0xf4, 0x21, 0x00


	//----- nvinfo : EIATTR_KPARAM_INFO
	.align		4
.L_15:
        /*0038*/ 	.byte	0x04, 0x17
        /*003a*/ 	.short	(.L_17 - .L_16)
.L_16:
        /*003c*/ 	.word	0x00000000
        /*0040*/ 	.short	0x0003
        /*0042*/ 	.short	0x0018
        /*0044*/ 	.byte	0x00, 0xf4, 0x21, 0x00


	//----- nvinfo : EIATTR_KPARAM_INFO
	.align		4
.L_17:
        /*0048*/ 	.byte	0x04, 0x17
        /*004a*/ 	.short	(.L_19 - .L_18)
.L_18:
        /*004c*/ 	.word	0x00000000
        /*0050*/ 	.short	0x0002
        /*0052*/ 	.short	0x0010
        /*0054*/ 	.byte	0x00, 0xf4, 0x21, 0x00


	//----- nvinfo : EIATTR_KPARAM_INFO
	.align		4
.L_19:
        /*0058*/ 	.byte	0x04, 0x17
        /*005a*/ 	.short	(.L_21 - .L_20)
.L_20:
        /*005c*/ 	.word	0x00000000
        /*0060*/ 	.short	0x0001
        /*0062*/ 	.short	0x0008
        /*0064*/ 	.byte	0x00, 0xf4, 0x21, 0x00


	//----- nvinfo : EIATTR_KPARAM_INFO
	.align		4
.L_21:
        /*0068*/ 	.byte	0x04, 0x17
        /*006a*/ 	.short	(.L_23 - .L_22)
.L_22:
        /*006c*/ 	.word	0x00000000
        /*0070*/ 	.short	0x0000
        /*0072*/ 	.short	0x0000
        /*0074*/ 	.byte	0x00, 0xf4, 0x21, 0x00


	//----- nvinfo : EIATTR_SPARSE_MMA_MASK
	.align		4
.L_23:
        /*0078*/ 	.byte	0x03, 0x50
        /*007a*/ 	.short	0x0000


	//----- nvinfo : EIATTR_MAXREG_COUNT
	.align		4
        /*007c*/ 	.byte	0x03, 0x1b
        /*007e*/ 	.short	0x00ff


	//----- nvinfo : EIATTR_EXIT_INSTR_OFFSETS
	.align		4
        /*0080*/ 	.byte	0x04, 0x1c
        /*0082*/ 	.short	(.L_25 - .L_24)


	//   ....[0]....
.L_24:
        /*0084*/ 	.word	0x000003e0


	//   ....[1]....
        /*0088*/ 	.word	0x00000400


	//----- nvinfo : EIATTR_REQNTID
	.align		4
.L_25:
        /*008c*/ 	.byte	0x04, 0x10
        /*008e*/ 	.short	(.L_27 - .L_26)
.L_26:
        /*0090*/ 	.word	0x00000080
        /*0094*/ 	.word	0x00000001
        /*0098*/ 	.word	0x00000001


	//----- nvinfo : EIATTR_CBANK_PARAM_SIZE
	.align		4
.L_27:
        /*009c*/ 	.byte	0x03, 0x19
        /*009e*/ 	.short	0x0034


	//----- nvinfo : EIATTR_PARAM_CBANK
	.align		4
        /*00a0*/ 	.byte	0x04, 0x0a
        /*00a2*/ 	.short	(.L_29 - .L_28)
	.align		4
.L_28:
        /*00a4*/ 	.word	index@(.nv.constant0.triton_poi_fused_add_cat_3)
        /*00a8*/ 	.short	0x0210
        /*00aa*/ 	.short	0x0034


	//----- nvinfo : EIATTR_SW_WAR
	.align		4
.L_29:
        /*00ac*/ 	.byte	0x04, 0x36
        /*00ae*/ 	.short	(.L_31 - .L_30)
.L_30:
        /*00b0*/ 	.word	0x00000008
.L_31:


//--------------------- .nv.callgraph             --------------------------
	.section	.nv.callgraph,"",@"SHT_CUDA_CALLGRAPH"
	.align	4
	.sectionentsize	8
	.align		4
        /*0000*/ 	.word	0x00000000
	.align		4
        /*0004*/ 	.word	0xffffffff
	.align		4
        /*0008*/ 	.word	0x00000000
	.align		4
        /*000c*/ 	.word	0xfffffffe
	.align		4
        /*0010*/ 	.word	0x00000000
	.align		4
        /*0014*/ 	.word	0xfffffffd
	.align		4
        /*0018*/ 	.word	0x00000000
	.align		4
        /*001c*/ 	.word	0xfffffffc


//--------------------- .text.triton_poi_fused_add_cat_3 --------------------------
	.section	.text.triton_poi_fused_add_cat_3,"ax",@progbits
	.align	128
        .global         triton_poi_fused_add_cat_3
        .type           triton_poi_fused_add_cat_3,@function
        .size           triton_poi_fused_add_cat_3,(.L_x_1 - triton_poi_fused_add_cat_3)
        .other          triton_poi_fused_add_cat_3,@"STO_CUDA_ENTRY STV_DEFAULT"
triton_poi_fused_add_cat_3:
.text.triton_poi_fused_add_cat_3:
[----:B------:R-:W0:Y:S01]  /*0000*/  LDC R1, c[0x0][0x28] ;  /* 0x00000a00ff017b82 */ /* 0x000e220000000800 */
[----:B------:R-:W1:Y:S07]  /*0010*/  S2R R0, SR_TID.X ;  /* 0x0000000000007919 */ /* 0x000e6e0000002100 */
[----:B------:R-:W2:Y:S01]  /*0020*/  LDC.64 R4, c[0x0][0x220] ;  /* 0x00008800ff047b82 */ /* 0x000ea20000000a00 */
[----:B------:R-:W-:Y:S01]  /*0030*/  ULDC.64 UR4, c[0x0][0x208] ;  /* 0x0000820000047ab9 */ /* 0x000fe20000000a00 */
[----:B------:R-:W3:Y:S06]  /*0040*/  S2R R3, SR_CTAID.X ;  /* 0x0000000000037919 */ /* 0x000eec0000002500 */
[----:B------:R-:W4:Y:S08]  /*0050*/  LDC.64 R8, c[0x0][0x218] ;  /* 0x00008600ff087b82 */ /* 0x000f300000000a00 */
[----:B------:R-:W5:Y:S08]  /*0060*/  LDC.64 R12, c[0x0][0x228] ;  /* 0x00008a00ff0c7b82 */ /* 0x000f700000000a00 */
[----:B------:R-:W2:Y:S01]  /*0070*/  LDC.64 R10, c[0x0][0x230] ;  /* 0x00008c00ff0a7b82 */ /* 0x000ea20000000a00 */
[----:B-1----:R-:W-:-:S05]  /*0080*/  IMAD.SHL.U32 R0, R0, 0x2, RZ ;  /* 0x0000000200007824 */ /* 0x002fca00078e00ff */
[----:B------:R-:W-:Y:S01]  /*0090*/  LOP3.LUT R0, R0, 0xfe, RZ, 0xc0, !PT ;  /* 0x000000fe00007812 */ /* 0x000fe200078ec0ff */
[----:B-----5:R-:W5:Y:S04]  /*00a0*/  LDG.E R12, desc[UR4][R12.64] ;  /* 0x000000040c0c7981 */ /* 0x020f68000c1e1900 */
[----:B---3--:R-:W-:-:S05]  /*00b0*/  IMAD R0, R3, 0x100, R0 ;  /* 0x0000010003007824 */ /* 0x008fca00078e0200 */
[----:B------:R-:W-:-:S04]  /*00c0*/  SHF.R.S32.HI R3, RZ, 0x1f, R0 ;  /* 0x0000001fff037819 */ /* 0x000fc80000011400 */
[CC--:B------:R-:W-:Y:S02]  /*00d0*/  LEA.HI R2, R3.reuse, R0.reuse, RZ, 0x4 ;  /* 0x0000000003027211 */ /* 0x0c0fe400078f20ff */
[----:B------:R-:W-:Y:S02]  /*00e0*/  LEA.HI R14, R3, R0, RZ, 0x6 ;  /* 0x00000000030e7211 */ /* 0x000fe400078f30ff */
[----:B------:R-:W-:Y:S02]  /*00f0*/  SHF.R.S32.HI R6, RZ, 0x4, R2 ;  /* 0x00000004ff067819 */ /* 0x000fe40000011402 */
[----:B------:R-:W-:Y:S02]  /*0100*/  LOP3.LUT R3, R2, 0xfffffff0, RZ, 0xc0, !PT ;  /* 0xfffffff002037812 */ /* 0x000fe400078ec0ff */
[----:B------:R-:W-:Y:S02]  /*0110*/  LEA.HI R7, R6, R6, RZ, 0x2 ;  /* 0x0000000606077211 */ /* 0x000fe400078f10ff */
[----:B------:R-:W-:Y:S01]  /*0120*/  SHF.R.S32.HI R18, RZ, 0x6, R14 ;  /* 0x00000006ff127819 */ /* 0x000fe2000001140e */
[----:B------:R-:W-:Y:S01]  /*0130*/  IMAD.IADD R3, R0, 0x1, -R3 ;  /* 0x0000000100037824 */ /* 0x000fe200078e0a03 */
[----:B------:R-:W-:-:S02]  /*0140*/  LOP3.LUT R7, R7, 0xfffffffc, RZ, 0xc0, !PT ;  /* 0xfffffffc07077812 */ /* 0x000fc400078ec0ff */
[----:B------:R-:W-:Y:S01]  /*0150*/  LOP3.LUT R15, R14, 0xffffffc0, RZ, 0xc0, !PT ;  /* 0xffffffc00e0f7812 */ /* 0x000fe200078ec0ff */
[----:B------:R-:W-:Y:S01]  /*0160*/  IMAD R19, R18, 0x10, R3 ;  /* 0x0000001012137824 */ /* 0x000fe200078e0203 */
[----:B------:R-:W-:Y:S01]  /*0170*/  CS2R R2, SRZ ;  /* 0x0000000000027805 */ /* 0x000fe2000001ff00 */
[----:B------:R-:W-:Y:S02]  /*0180*/  IMAD.IADD R16, R6, 0x1, -R7 ;  /* 0x0000000106107824 */ /* 0x000fe400078e0a07 */
[----:B------:R-:W1:Y:S01]  /*0190*/  LDC.64 R6, c[0x0][0x210] ;  /* 0x00008400ff067b82 */ /* 0x000e620000000a00 */
[----:B------:R-:W-:Y:S02]  /*01a0*/  IMAD.IADD R17, R0, 0x1, -R15 ;  /* 0x0000000100117824 */ /* 0x000fe400078e0a0f */
[C---:B------:R-:W-:Y:S01]  /*01b0*/  ISETP.GT.AND P2, PT, R16.reuse, 0x2, PT ;  /* 0x000000021000780c */ /* 0x040fe20003f44270 */
[----:B--2---:R-:W-:Y:S01]  /*01c0*/  IMAD.WIDE R14, R19, 0x4, R4 ;  /* 0x00000004130e7825 */ /* 0x004fe200078e0204 */
[----:B------:R-:W-:-:S02]  /*01d0*/  ISETP.NE.AND P5, PT, R16, 0x2, PT ;  /* 0x000000021000780c */ /* 0x000fc40003fa5270 */
[----:B------:R-:W-:Y:S01]  /*01e0*/  ISETP.LT.AND P3, PT, R0, 0x100, P2 ;  /* 0x000001000000780c */ /* 0x000fe20001761270 */
[----:B------:R-:W-:Y:S01]  /*01f0*/  IMAD R17, R18, 0x20, R17 ;  /* 0x0000002012117824 */ /* 0x000fe200078e0211 */
[----:B------:R-:W-:Y:S02]  /*0200*/  ISETP.GE.AND P4, PT, R16, 0x2, PT ;  /* 0x000000021000780c */ /* 0x000fe40003f86270 */
[----:B------:R-:W-:Y:S02]  /*0210*/  CS2R R4, SRZ ;  /* 0x0000000000047805 */ /* 0x000fe4000001ff00 */
[C---:B------:R-:W-:Y:S01]  /*0220*/  ISETP.LT.AND P1, PT, R0.reuse, 0x100, !P5 ;  /* 0x000001000000780c */ /* 0x040fe20006f21270 */
[----:B----4-:R-:W-:Y:S01]  /*0230*/  IMAD.WIDE R18, R19, 0x4, R8 ;  /* 0x0000000413127825 */ /* 0x010fe200078e0208 */
[----:B------:R-:W-:Y:S02]  /*0240*/  ISETP.LT.AND P0, PT, R0, 0x100, !P4 ;  /* 0x000001000000780c */ /* 0x000fe40006701270 */
[----:B------:R-:W-:-:S03]  /*0250*/  CS2R R8, SRZ ;  /* 0x0000000000087805 */ /* 0x000fc6000001ff00 */
[----:B------:R2:W3:Y:S01]  /*0260*/  @P3 LDG.E.EL.64 R2, desc[UR4][R14.64] ;  /* 0x000000040e023981 */ /* 0x0004e2000c2e1b00 */
[----:B------:R-:W-:Y:S01]  /*0270*/  ISETP.GE.AND P6, PT, R0, 0x100, PT ;  /* 0x000001000000780c */ /* 0x000fe20003fc6270 */
[----:B-1----:R-:W-:-:S04]  /*0280*/  IMAD.WIDE R16, R17, 0x4, R6 ;  /* 0x0000000411107825 */ /* 0x002fc800078e0206 */
[----:B------:R-:W4:Y:S01]  /*0290*/  @P1 LDG.E.EL.64 R4, desc[UR4][R18.64] ;  /* 0x0000000412041981 */ /* 0x000f22000c2e1b00 */
[----:B------:R-:W-:-:S03]  /*02a0*/  CS2R R6, SRZ ;  /* 0x0000000000067805 */ /* 0x000fc6000001ff00 */
[----:B------:R-:W4:Y:S01]  /*02b0*/  @P0 LDG.E.64 R8, desc[UR4][R16.64] ;  /* 0x0000000410080981 */ /* 0x000f22000c1e1b00 */
[C---:B0-2---:R-:W-:Y:S02]  /*02c0*/  IMAD.WIDE R14, R0.reuse, 0x4, R10 ;  /* 0x00000004000e7825 */ /* 0x045fe400078e020a */
[----:B------:R-:W0:Y:S03]  /*02d0*/  LDC.64 R10, c[0x0][0x238] ;  /* 0x00008e00ff0a7b82 */ /* 0x000e260000000a00 */
[----:B------:R-:W2:Y:S01]  /*02e0*/  @!P6 LDG.E.64 R6, desc[UR4][R14.64] ;  /* 0x000000040e06e981 */ /* 0x000ea2000c1e1b00 */
[----:B0-----:R-:W-:Y:S01]  /*02f0*/  IMAD.WIDE R10, R0, 0x4, R10 ;  /* 0x00000004000a7825 */ /* 0x001fe200078e020a */
[----:B---3--:R-:W-:Y:S02]  /*0300*/  SEL R3, R3, RZ, P3 ;  /* 0x000000ff03037207 */ /* 0x008fe40001800000 */
[----:B------:R-:W-:-:S03]  /*0310*/  SEL R13, R2, RZ, P3 ;  /* 0x000000ff020d7207 */ /* 0x000fc60001800000 */
[C---:B-----5:R-:W-:Y:S02]  /*0320*/  FADD R3, R12.reuse, R3 ;  /* 0x000000030c037221 */ /* 0x060fe40000000000 */
[----:B------:R-:W-:Y:S01]  /*0330*/  FADD R13, R12, R13 ;  /* 0x0000000d0c0d7221 */ /* 0x000fe20000000000 */
[----:B----4-:R-:W-:Y:S02]  /*0340*/  SEL R5, R5, RZ, P1 ;  /* 0x000000ff05057207 */ /* 0x010fe40000800000 */
[----:B------:R-:W-:Y:S02]  /*0350*/  SEL R4, R4, RZ, P1 ;  /* 0x000000ff04047207 */ /* 0x000fe40000800000 */
[----:B------:R-:W-:Y:S02]  /*0360*/  @P5 FSEL R5, R3, RZ, P2 ;  /* 0x000000ff03055208 */ /* 0x000fe40001000000 */
[----:B------:R-:W-:Y:S02]  /*0370*/  @P5 FSEL R4, R13, RZ, P2 ;  /* 0x000000ff0d045208 */ /* 0x000fe40001000000 */
[----:B------:R-:W-:-:S02]  /*0380*/  SEL R3, R8, RZ, P0 ;  /* 0x000000ff08037207 */ /* 0x000fc40000000000 */
[----:B------:R-:W-:Y:S02]  /*0390*/  SEL R2, R9, RZ, P0 ;  /* 0x000000ff09027207 */ /* 0x000fe40000000000 */
[----:B------:R-:W-:Y:S02]  /*03a0*/  FSEL R3, R3, R4, !P4 ;  /* 0x0000000403037208 */ /* 0x000fe40006000000 */
[----:B------:R-:W-:-:S03]  /*03b0*/  FSEL R2, R2, R5, !P4 ;  /* 0x0000000502027208 */ /* 0x000fc60006000000 */
[----:B--2---:R-:W-:Y:S02]  /*03c0*/  FADD R6, R3, R6 ;  /* 0x0000000603067221 */ /* 0x004fe40000000000 */
[----:B------:R-:W-:Y:S01]  /*03d0*/  FADD R7, R2, R7 ;  /* 0x0000000702077221 */ /* 0x000fe20000000000 */
[----:B------:R-:W-:Y:S06]  /*03e0*/  @P6 EXIT ;  /* 0x000000000000694d */ /* 0x000fec0003800000 */
[----:B------:R-:W-:Y:S01]  /*03f0*/  STG.E.64 desc[UR4][R10.64], R6 ;  /* 0x000000060a007986 */ /* 0x000fe2000c101b04 */
[----:B------:R-:W-:Y:S05]  /*0400*/  EXIT ;  /* 0x000000000000794d */ /* 0x000fea0003800000 */
.L_x_0:
[----:B------:R-:W-:-:S00]  /*0410*/  BRA `(.L_x_0) ;  /* 0xfffffffc00fc7947 */ /* 0x000fc0000383ffff */
[----:B------:R-:W-:-:S00]  /*0420*/  NOP ;  /* 0x0000000000007918 */ /* 0x000fc00000000000 */
        /* <DEDUP_REMOVED lines=13> */
.L_x_1:


//--------------------- .nv.constant0.triton_poi_fused_add_cat_3 --------------------------
	.section	.nv.constant0.triton_poi_fused_add_cat_3,"a",@progbits
	.sectionflags	@""
	.align	4
.nv.constant0.triton_poi_fused_add_cat_3:
	.zero		580
